	.headerflags	@"EF_CUDA_TEXMODE_UNIFIED EF_CUDA_64BIT_ADDRESS EF_CUDA_ACCELERATORS EF_CUDA_SM90 EF_CUDA_VIRTUAL_SM(EF_CUDA_SM90)"
	.elftype	@"ET_EXEC"


//--------------------- .nv.info                  --------------------------
	.section	.nv.info,"",@"SHT_CUDA_INFO"
	.align	4


	//----- nvinfo : EIATTR_REGCOUNT
	.align		4
        /*0000*/ 	.byte	0x04, 0x2f
        /*0002*/ 	.short	(.L_1 - .L_0)
	.align		4
.L_0:
        /*0004*/ 	.word	index@(triton_poi_fused__to_copy_arange_clamp_mul_12)
        /*0008*/ 	.word	0x00000008


	//----- nvinfo : EIATTR_MIN_STACK_SIZE
	.align		4
.L_1:
        /*000c*/ 	.byte	0x04, 0x12
        /*000e*/ 	.short	(.L_3 - .L_2)
	.align		4
.L_2:
        /*0010*/ 	.word	index@(triton_poi_fused__to_copy_arange_clamp_mul_12)
        /*0014*/ 	.word	0x00000000


	//----- nvinfo : EIATTR_FRAME_SIZE
	.align		4
.L_3:
        /*0018*/ 	.byte	0x04, 0x11
        /*001a*/ 	.short	(.L_5 - .L_4)
	.align		4
.L_4:
        /*001c*/ 	.word	index@(triton_poi_fused__to_copy_arange_clamp_mul_12)
        /*0020*/ 	.word	0x00000000


	//----- nvinfo : EIATTR_MIN_STACK_SIZE
	.align		4
.L_5:
        /*0024*/ 	.byte	0x04, 0x12
        /*0026*/ 	.short	(.L_7 - .L_6)
	.align		4
.L_6:
        /*0028*/ 	.word	index@(triton_poi_fused__to_copy_arange_clamp_mul_12)
        /*002c*/ 	.word	0x00000000
.L_7:


//--------------------- .nv.info.triton_poi_fused__to_copy_arange_clamp_mul_12 --------------------------
	.section	.nv.info.triton_poi_fused__to_copy_arange_clamp_mul_12,"",@"SHT_CUDA_INFO"
	.sectionflags	@""
	.align	4


	//----- nvinfo : EIATTR_CUDA_API_VERSION
	.align		4
        /*0000*/ 	.byte	0x04, 0x37
        /*0002*/ 	.short	(.L_9 - .L_8)
.L_8:
        /*0004*/ 	.word	0x0000007c


	//----- nvinfo : EIATTR_KPARAM_INFO
	.align		4
.L_9:
        /*0008*/ 	.byte	0x04, 0x17
        /*000a*/ 	.short	(.L_11 - .L_10)
.L_10:
        /*000c*/ 	.word	0x00000000
        /*0010*/ 	.short	0x0001
        /*0012*/ 	.short	0x0008
        /*0014*/ 	.byte	0x00, 0xf0, 0x11, 0x00


	//----- nvinfo : EIATTR_KPARAM_INFO
	.align		4
.L_11:
        /*0018*/ 	.byte	0x04, 0x17
        /*001a*/ 	.short	(.L_13 - .L_12)
.L_12:
        /*001c*/ 	.word	0x00000000
        /*0020*/ 	.short	0x0000
        /*0022*/ 	.short	0x0000
        /*0024*/ 	.byte	0x00, 0xf4, 0x21, 0x00


	//----- nvinfo : EIATTR_SPARSE_MMA_MASK
	.align		4
.L_13:
        /*0028*/ 	.byte	0x03, 0x50
        /*002a*/ 	.short	0x0000


	//----- nvinfo : EIATTR_MAXREG_COUNT
	.align		4
        /*002c*/ 	.byte	0x03, 0x1b
        /*002e*/ 	.short	0x00ff


	//----- nvinfo : EIATTR_EXIT_INSTR_OFFSETS
	.align		4
        /*0030*/ 	.byte	0x04, 0x1c
        /*0032*/ 	.short	(.L_15 - .L_14)


	//   ....[0]....
.L_14:
        /*0034*/ 	.word	0x000000d0


	//   ....[1]....
        /*0038*/ 	.word	0x00000100


	//----- nvinfo : EIATTR_REQNTID
	.align		4
.L_15:
        /*003c*/ 	.byte	0x04, 0x10
        /*003e*/ 	.short	(.L_17 - .L_16)
.L_16:
        /*0040*/ 	.word	0x00000020
        /*0044*/ 	.word	0x00000001
        /*0048*/ 	.word	0x00000001


	//----- nvinfo : EIATTR_CBANK_PARAM_SIZE
	.align		4
.L_17:
        /*004c*/ 	.byte	0x03, 0x19
        /*004e*/ 	.short	0x000c


	//----- nvinfo : EIATTR_PARAM_CBANK
	.align		4
        /*0050*/ 	.byte	0x04, 0x0a
        /*0052*/ 	.short	(.L_19 - .L_18)
	.align		4
.L_18:
        /*0054*/ 	.word	index@(.nv.constant0.triton_poi_fused__to_copy_arange_clamp_mul_12)
        /*0058*/ 	.short	0x0210
        /*005a*/ 	.short	0x000c


	//----- nvinfo : EIATTR_SW_WAR
	.align		4
.L_19:
        /*005c*/ 	.byte	0x04, 0x36
        /*005e*/ 	.short	(.L_21 - .L_20)
.L_20:
        /*0060*/ 	.word	0x00000008
.L_21:


//--------------------- .nv.callgraph             --------------------------
	.section	.nv.callgraph,"",@"SHT_CUDA_CALLGRAPH"
	.align	4
	.sectionentsize	8
	.align		4
        /*0000*/ 	.word	0x00000000
	.align		4
        /*0004*/ 	.word	0xffffffff
	.align		4
        /*0008*/ 	.word	0x00000000
	.align		4
        /*000c*/ 	.word	0xfffffffe
	.align		4
        /*0010*/ 	.word	0x00000000
	.align		4
        /*0014*/ 	.word	0xfffffffd
	.align		4
        /*0018*/ 	.word	0x00000000
	.align		4
        /*001c*/ 	.word	0xfffffffc


//--------------------- .text.triton_poi_fused__to_copy_arange_clamp_mul_12 --------------------------
	.section	.text.triton_poi_fused__to_copy_arange_clamp_mul_12,"ax",@progbits
	.align	128
        .global         triton_poi_fused__to_copy_arange_clamp_mul_12
        .type           triton_poi_fused__to_copy_arange_clamp_mul_12,@function
        .size           triton_poi_fused__to_copy_arange_clamp_mul_12,(.L_x_1 - triton_poi_fused__to_copy_arange_clamp_mul_12)
        .other          triton_poi_fused__to_copy_arange_clamp_mul_12,@"STO_CUDA_ENTRY STV_DEFAULT"
triton_poi_fused__to_copy_arange_clamp_mul_12:
.text.triton_poi_fused__to_copy_arange_clamp_mul_12:
[----:B------:R-:W0:Y:S02]  /*0000*/  LDC R1, c[0x0][0x28] ;  /* 0x00000a00ff017b82 */ /* 0x000e240000000800 */
[----:B------:R-:W1:Y:S01]  /*0010*/  S2R R0, SR_TID.X ;  /* 0x0000000000007919 */ /* 0x000e620000002100 */
[----:B------:R-:W2:Y:S01]  /*0020*/  LDC.64 R2, c[0x0][0x210] ;  /* 0x00008400ff027b82 */ /* 0x000ea20000000a00 */
[----:B------:R-:W3:Y:S01]  /*0030*/  S2R R5, SR_CTAID.X ;  /* 0x0000000000057919 */ /* 0x000ee20000002500 */
[----:B-1----:R-:W-:-:S05]  /*0040*/  LOP3.LUT R0, R0, 0x1f, RZ, 0xc0, !PT ;  /* 0x0000001f00007812 */ /* 0x002fca00078ec0ff */
[----:B---3--:R-:W-:-:S04]  /*0050*/  IMAD R5, R5, 0x20, R0 ;  /* 0x0000002005057824 */ /* 0x008fc800078e0200 */
[C---:B--2---:R-:W-:Y:S01]  /*0060*/  IMAD.WIDE R2, R5.reuse, 0x8, R2 ;  /* 0x0000000805027825 */ /* 0x044fe200078e0202 */
[----:B------:R-:W-:Y:S02]  /*0070*/  I2FP.F32.S32 R0, R5 ;  /* 0x0000000500007245 */ /* 0x000fe40000201400 */
[----:B------:R-:W-:-:S03]  /*0080*/  ISETP.GE.AND P0, PT, R5, 0x20, PT ;  /* 0x000000200500780c */ /* 0x000fc60003f06270 */
[----:B------:R-:W-:-:S05]  /*0090*/  FMUL R0, R0, 0.48387095332145690918 ;  /* 0x3ef7bdef00007820 */ /* 0x000fca0000400000 */
[----:B------:R-:W-:-:S04]  /*00a0*/  FMNMX R0, RZ, R0, !PT ;  /* 0x00000000ff007209 */ /* 0x000fc80007800000 */
[----:B------:R-:W1:Y:S02]  /*00b0*/  F2I.TRUNC.NTZ R4, R0 ;  /* 0x0000000000047305 */ /* 0x000e64000020f100 */
[----:B-1----:R-:W-:Y:S01]  /*00c0*/  SHF.R.S32.HI R5, RZ, 0x1f, R4 ;  /* 0x0000001fff057819 */ /* 0x002fe20000011404 */
[----:B------:R-:W-:Y:S06]  /*00d0*/  @P0 EXIT ;  /* 0x000000000000094d */ /* 0x000fec0003800000 */
[----:B------:R-:W-:Y:S02]  /*00e0*/  ULDC.64 UR4, c[0x0][0x208] ;  /* 0x0000820000047ab9 */ /* 0x000fe40000000a00 */
[----:B------:R-:W-:Y:S01]  /*00f0*/  STG.E.64 desc[UR4][R2.64], R4 ;  /* 0x0000000402007986 */ /* 0x000fe2000c101b04 */
[----:B------:R-:W-:Y:S05]  /*0100*/  EXIT ;  /* 0x000000000000794d */ /* 0x000fea0003800000 */
.L_x_0:
[----:B------:R-:W-:-:S00]  /*0110*/  BRA `(.L_x_0) ;  /* 0xfffffffc00fc7947 */ /* 0x000fc0000383ffff */
[----:B------:R-:W-:-:S00]  /*0120*/  NOP ;  /* 0x0000000000007918 */ /* 0x000fc00000000000 */
        /* <DEDUP_REMOVED lines=13> */
.L_x_1:


//--------------------- .nv.constant0.triton_poi_fused__to_copy_arange_clamp_mul_12 --------------------------
	.section	.nv.constant0.triton_poi_fused__to_copy_arange_clamp_mul_12,"a",@progbits
	.sectionflags	@""
	.align	4
.nv.constant0.triton_poi_fused__to_copy_arange_clamp_mul_12:
	.zero		540
